//
// Generated by NVIDIA NVVM Compiler
//
// Compiler Build ID: CL-36424714
// Cuda compilation tools, release 13.0, V13.0.88
// Based on NVVM 20.0.0
//

.version 9.0
.target sm_100
.address_size 64

	// .globl	_Z11scan_kernelPiS_S_i
.extern .shared .align 16 .b8 temp[];

.visible .entry _Z11scan_kernelPiS_S_i(
	.param .u64 .ptr .align 1 _Z11scan_kernelPiS_S_i_param_0,
	.param .u64 .ptr .align 1 _Z11scan_kernelPiS_S_i_param_1,
	.param .u64 .ptr .align 1 _Z11scan_kernelPiS_S_i_param_2,
	.param .u32 _Z11scan_kernelPiS_S_i_param_3
)
{
	.reg .pred 	%p<10>;
	.reg .b32 	%r<47>;
	.reg .b64 	%rd<13>;

	ld.param.u64 	%rd1, [_Z11scan_kernelPiS_S_i_param_0];
	ld.param.u64 	%rd2, [_Z11scan_kernelPiS_S_i_param_1];
	ld.param.u64 	%rd3, [_Z11scan_kernelPiS_S_i_param_2];
	ld.param.u32 	%r14, [_Z11scan_kernelPiS_S_i_param_3];
	mov.u32 	%r1, %tid.x;
	mov.u32 	%r2, %ctaid.x;
	mov.u32 	%r3, %ntid.x;
	mad.lo.s32 	%r4, %r2, %r3, %r1;
	setp.ge.s32 	%p1, %r4, %r14;
	shl.b32 	%r15, %r1, 2;
	mov.u32 	%r16, temp;
	add.s32 	%r5, %r16, %r15;
	@%p1 bra 	$L__BB0_2;
	cvta.to.global.u64 	%rd4, %rd1;
	mul.wide.s32 	%rd5, %r4, 4;
	add.s64 	%rd6, %rd4, %rd5;
	ld.global.u32 	%r18, [%rd6];
	st.shared.u32 	[%r5], %r18;
	bra.uni 	$L__BB0_3;
$L__BB0_2:
	mov.b32 	%r17, 0;
	st.shared.u32 	[%r5], %r17;
$L__BB0_3:
	bar.sync 	0;
	setp.lt.u32 	%p2, %r3, 2;
	@%p2 bra 	$L__BB0_8;
	shl.b32 	%r20, %r1, 1;
	add.s32 	%r6, %r20, 2;
	mov.b32 	%r45, 1;
$L__BB0_5:
	mul.lo.s32 	%r9, %r6, %r45;
	add.s32 	%r21, %r9, -1;
	bar.sync 	0;
	setp.ge.u32 	%p3, %r21, %r3;
	@%p3 bra 	$L__BB0_7;
	sub.s32 	%r22, %r9, %r45;
	shl.b32 	%r23, %r22, 2;
	add.s32 	%r25, %r16, %r23;
	ld.shared.u32 	%r26, [%r25+-4];
	shl.b32 	%r27, %r45, 2;
	add.s32 	%r28, %r25, %r27;
	ld.shared.u32 	%r29, [%r28+-4];
	add.s32 	%r30, %r29, %r26;
	st.shared.u32 	[%r28+-4], %r30;
$L__BB0_7:
	shl.b32 	%r45, %r45, 1;
	setp.lt.u32 	%p4, %r45, %r3;
	@%p4 bra 	$L__BB0_5;
$L__BB0_8:
	setp.lt.u32 	%p5, %r3, 2;
	@%p5 bra 	$L__BB0_13;
	shl.b32 	%r31, %r1, 1;
	add.s32 	%r7, %r31, 2;
	mov.u32 	%r46, %r3;
$L__BB0_10:
	shr.u32 	%r12, %r46, 1;
	mul.lo.s32 	%r13, %r7, %r12;
	add.s32 	%r32, %r13, %r12;
	bar.sync 	0;
	add.s32 	%r33, %r32, -1;
	setp.ge.u32 	%p6, %r33, %r3;
	@%p6 bra 	$L__BB0_12;
	shl.b32 	%r34, %r13, 2;
	add.s32 	%r36, %r16, %r34;
	ld.shared.u32 	%r37, [%r36+-4];
	shl.b32 	%r38, %r12, 2;
	add.s32 	%r39, %r36, %r38;
	ld.shared.u32 	%r40, [%r39+-4];
	add.s32 	%r41, %r40, %r37;
	st.shared.u32 	[%r39+-4], %r41;
$L__BB0_12:
	setp.gt.u32 	%p7, %r46, 3;
	mov.u32 	%r46, %r12;
	@%p7 bra 	$L__BB0_10;
$L__BB0_13:
	bar.sync 	0;
	add.s32 	%r42, %r3, -1;
	setp.ne.s32 	%p8, %r1, %r42;
	@%p8 bra 	$L__BB0_15;
	ld.shared.u32 	%r43, [%r5];
	cvta.to.global.u64 	%rd7, %rd3;
	mul.wide.u32 	%rd8, %r2, 4;
	add.s64 	%rd9, %rd7, %rd8;
	st.global.u32 	[%rd9], %r43;
$L__BB0_15:
	setp.ge.s32 	%p9, %r4, %r14;
	@%p9 bra 	$L__BB0_17;
	ld.shared.u32 	%r44, [%r5];
	cvta.to.global.u64 	%rd10, %rd2;
	mul.wide.s32 	%rd11, %r4, 4;
	add.s64 	%rd12, %rd10, %rd11;
	st.global.u32 	[%rd12], %r44;
$L__BB0_17:
	ret;

}
	// .globl	_Z22scan_block_sums_kernelPii
.visible .entry _Z22scan_block_sums_kernelPii(
	.param .u64 .ptr .align 1 _Z22scan_block_sums_kernelPii_param_0,
	.param .u32 _Z22scan_block_sums_kernelPii_param_1
)
{
	.reg .pred 	%p<7>;
	.reg .b32 	%r<22>;
	.reg .b64 	%rd<5>;

	ld.param.u64 	%rd2, [_Z22scan_block_sums_kernelPii_param_0];
	ld.param.u32 	%r7, [_Z22scan_block_sums_kernelPii_param_1];
	cvta.to.global.u64 	%rd3, %rd2;
	mov.u32 	%r1, %tid.x;
	setp.ge.s32 	%p1, %r1, %r7;
	mul.wide.u32 	%rd4, %r1, 4;
	add.s64 	%rd1, %rd3, %rd4;
	shl.b32 	%r8, %r1, 2;
	mov.u32 	%r9, temp;
	add.s32 	%r2, %r9, %r8;
	@%p1 bra 	$L__BB1_2;
	ld.global.u32 	%r10, [%rd1];
	st.shared.u32 	[%r2], %r10;
$L__BB1_2:
	bar.sync 	0;
	setp.lt.s32 	%p2, %r7, 2;
	@%p2 bra 	$L__BB1_9;
	mov.b32 	%r20, 1;
$L__BB1_4:
	setp.lt.u32 	%p3, %r1, %r20;
	mov.b32 	%r21, 0;
	@%p3 bra 	$L__BB1_6;
	sub.s32 	%r13, %r1, %r20;
	shl.b32 	%r14, %r13, 2;
	add.s32 	%r16, %r9, %r14;
	ld.shared.u32 	%r21, [%r16];
$L__BB1_6:
	setp.lt.u32 	%p4, %r1, %r20;
	bar.sync 	0;
	@%p4 bra 	$L__BB1_8;
	ld.shared.u32 	%r17, [%r2];
	add.s32 	%r18, %r17, %r21;
	st.shared.u32 	[%r2], %r18;
$L__BB1_8:
	bar.sync 	0;
	shl.b32 	%r20, %r20, 1;
	setp.lt.s32 	%p5, %r20, %r7;
	@%p5 bra 	$L__BB1_4;
$L__BB1_9:
	setp.ge.s32 	%p6, %r1, %r7;
	@%p6 bra 	$L__BB1_11;
	ld.shared.u32 	%r19, [%r2];
	st.global.u32 	[%rd1], %r19;
$L__BB1_11:
	ret;

}
	// .globl	_Z14add_block_sumsPiS_i
.visible .entry _Z14add_block_sumsPiS_i(
	.param .u64 .ptr .align 1 _Z14add_block_sumsPiS_i_param_0,
	.param .u64 .ptr .align 1 _Z14add_block_sumsPiS_i_param_1,
	.param .u32 _Z14add_block_sumsPiS_i_param_2
)
{
	.reg .pred 	%p<4>;
	.reg .b32 	%r<10>;
	.reg .b64 	%rd<9>;

	ld.param.u64 	%rd1, [_Z14add_block_sumsPiS_i_param_0];
	ld.param.u64 	%rd2, [_Z14add_block_sumsPiS_i_param_1];
	ld.param.u32 	%r3, [_Z14add_block_sumsPiS_i_param_2];
	mov.u32 	%r4, %tid.x;
	mov.u32 	%r1, %ctaid.x;
	mov.u32 	%r5, %ntid.x;
	mad.lo.s32 	%r2, %r1, %r5, %r4;
	setp.eq.s32 	%p1, %r1, 0;
	setp.ge.s32 	%p2, %r2, %r3;
	or.pred  	%p3, %p1, %p2;
	@%p3 bra 	$L__BB2_2;
	cvta.to.global.u64 	%rd3, %rd2;
	cvta.to.global.u64 	%rd4, %rd1;
	add.s32 	%r6, %r1, -1;
	mul.wide.u32 	%rd5, %r6, 4;
	add.s64 	%rd6, %rd3, %rd5;
	ld.global.u32 	%r7, [%rd6];
	mul.wide.s32 	%rd7, %r2, 4;
	add.s64 	%rd8, %rd4, %rd7;
	ld.global.u32 	%r8, [%rd8];
	add.s32 	%r9, %r8, %r7;
	st.global.u32 	[%rd8], %r9;
$L__BB2_2:
	ret;

}
	// .globl	_Z16transpose_kernelPiS_ii
.visible .entry _Z16transpose_kernelPiS_ii(
	.param .u64 .ptr .align 1 _Z16transpose_kernelPiS_ii_param_0,
	.param .u64 .ptr .align 1 _Z16transpose_kernelPiS_ii_param_1,
	.param .u32 _Z16transpose_kernelPiS_ii_param_2,
	.param .u32 _Z16transpose_kernelPiS_ii_param_3
)
{
	.reg .pred 	%p<4>;
	.reg .b32 	%r<14>;
	.reg .b64 	%rd<9>;

	ld.param.u64 	%rd1, [_Z16transpose_kernelPiS_ii_param_0];
	ld.param.u64 	%rd2, [_Z16transpose_kernelPiS_ii_param_1];
	ld.param.u32 	%r3, [_Z16transpose_kernelPiS_ii_param_2];
	ld.param.u32 	%r4, [_Z16transpose_kernelPiS_ii_param_3];
	mov.u32 	%r5, %ctaid.y;
	mov.u32 	%r6, %ntid.y;
	mov.u32 	%r7, %tid.y;
	mad.lo.s32 	%r1, %r5, %r6, %r7;
	mov.u32 	%r8, %ctaid.x;
	mov.u32 	%r9, %ntid.x;
	mov.u32 	%r10, %tid.x;
	mad.lo.s32 	%r2, %r8, %r9, %r10;
	setp.ge.s32 	%p1, %r1, %r3;
	setp.ge.s32 	%p2, %r2, %r4;
	or.pred  	%p3, %p1, %p2;
	@%p3 bra 	$L__BB3_2;
	cvta.to.global.u64 	%rd3, %rd1;
	cvta.to.global.u64 	%rd4, %rd2;
	mad.lo.s32 	%r11, %r4, %r1, %r2;
	mul.wide.s32 	%rd5, %r11, 4;
	add.s64 	%rd6, %rd3, %rd5;
	ld.global.u32 	%r12, [%rd6];
	mad.lo.s32 	%r13, %r3, %r2, %r1;
	mul.wide.s32 	%rd7, %r13, 4;
	add.s64 	%rd8, %rd4, %rd7;
	st.global.u32 	[%rd8], %r12;
$L__BB3_2:
	ret;

}


// ===== COMPILED SASS (sm_100) =====

	.target	sm_100

	.elftype	@"ET_EXEC"


//--------------------- .note.nv.tkinfo           --------------------------
	.section	.note.nv.tkinfo,"",@"SHT_NOTE"
	.sectionflags	@"SHF_NOTE_NV_TKINFO"
	.tkinfo
        /*0018*/ 	.word	0x00000002
        /*0030*/ 	.string	""
        /*0030*/ 	.string	"ptxas"
        /*0030*/ 	.string	"Cuda compilation tools, release 13.0, V13.0.88"
        /*0030*/ 	.string	"Build cuda_13.0.r13.0/compiler.36424714_0"
        /*0030*/ 	.string	"-arch sm_100 -m 64 "



//--------------------- .note.nv.cuinfo           --------------------------
	.section	.note.nv.cuinfo,"",@"SHT_NOTE"
	.sectionflags	@"SHF_NOTE_NV_CUINFO"
        /*0018*/ 	.short	0x0002
        /*001a*/ 	.short	0x0064
        /*001c*/ 	.short	0x0082
	.zero		2


//--------------------- .nv.info                  --------------------------
	.section	.nv.info,"",@"SHT_CUDA_INFO"
	.align	4


	//----- nvinfo : EIATTR_REGCOUNT
	.align		4
        /*0000*/ 	.byte	0x04, 0x2f
        /*0002*/ 	.short	(.L_1 - .L_0)
	.align		4
.L_0:
        /*0004*/ 	.word	index@(_Z11scan_kernelPiS_S_i)
        /*0008*/ 	.word	0x0000000e


	//----- nvinfo : EIATTR_FRAME_SIZE
	.align		4
.L_1:
        /*000c*/ 	.byte	0x04, 0x11
        /*000e*/ 	.short	(.L_3 - .L_2)
	.align		4
.L_2:
        /*0010*/ 	.word	index@(_Z11scan_kernelPiS_S_i)
        /*0014*/ 	.word	0x00000000


	//----- nvinfo : EIATTR_REGCOUNT
	.align		4
.L_3:
        /*0018*/ 	.byte	0x04, 0x2f
        /*001a*/ 	.short	(.L_5 - .L_4)
	.align		4
.L_4:
        /*001c*/ 	.word	index@(_Z22scan_block_sums_kernelPii)
        /*0020*/ 	.word	0x0000000c


	//----- nvinfo : EIATTR_FRAME_SIZE
	.align		4
.L_5:
        /*0024*/ 	.byte	0x04, 0x11
        /*0026*/ 	.short	(.L_7 - .L_6)
	.align		4
.L_6:
        /*0028*/ 	.word	index@(_Z22scan_block_sums_kernelPii)
        /*002c*/ 	.word	0x00000000


	//----- nvinfo : EIATTR_REGCOUNT
	.align		4
.L_7:
        /*0030*/ 	.byte	0x04, 0x2f
        /*0032*/ 	.short	(.L_9 - .L_8)
	.align		4
.L_8:
        /*0034*/ 	.word	index@(_Z14add_block_sumsPiS_i)
        /*0038*/ 	.word	0x0000000c


	//----- nvinfo : EIATTR_FRAME_SIZE
	.align		4
.L_9:
        /*003c*/ 	.byte	0x04, 0x11
        /*003e*/ 	.short	(.L_11 - .L_10)
	.align		4
.L_10:
        /*0040*/ 	.word	index@(_Z14add_block_sumsPiS_i)
        /*0044*/ 	.word	0x00000000


	//----- nvinfo : EIATTR_REGCOUNT
	.align		4
.L_11:
        /*0048*/ 	.byte	0x04, 0x2f
        /*004a*/ 	.short	(.L_13 - .L_12)
	.align		4
.L_12:
        /*004c*/ 	.word	index@(_Z16transpose_kernelPiS_ii)
        /*0050*/ 	.word	0x0000000a


	//----- nvinfo : EIATTR_FRAME_SIZE
	.align		4
.L_13:
        /*0054*/ 	.byte	0x04, 0x11
        /*0056*/ 	.short	(.L_15 - .L_14)
	.align		4
.L_14:
        /*0058*/ 	.word	index@(_Z16transpose_kernelPiS_ii)
        /*005c*/ 	.word	0x00000000


	//----- nvinfo : EIATTR_MIN_STACK_SIZE
	.align		4
.L_15:
        /*0060*/ 	.byte	0x04, 0x12
        /*0062*/ 	.short	(.L_17 - .L_16)
	.align		4
.L_16:
        /*0064*/ 	.word	index@(_Z16transpose_kernelPiS_ii)
        /*0068*/ 	.word	0x00000000


	//----- nvinfo : EIATTR_MIN_STACK_SIZE
	.align		4
.L_17:
        /*006c*/ 	.byte	0x04, 0x12
        /*006e*/ 	.short	(.L_19 - .L_18)
	.align		4
.L_18:
        /*0070*/ 	.word	index@(_Z14add_block_sumsPiS_i)
        /*0074*/ 	.word	0x00000000


	//----- nvinfo : EIATTR_MIN_STACK_SIZE
	.align		4
.L_19:
        /*0078*/ 	.byte	0x04, 0x12
        /*007a*/ 	.short	(.L_21 - .L_20)
	.align		4
.L_20:
        /*007c*/ 	.word	index@(_Z22scan_block_sums_kernelPii)
        /*0080*/ 	.word	0x00000000


	//----- nvinfo : EIATTR_MIN_STACK_SIZE
	.align		4
.L_21:
        /*0084*/ 	.byte	0x04, 0x12
        /*0086*/ 	.short	(.L_23 - .L_22)
	.align		4
.L_22:
        /*0088*/ 	.word	index@(_Z11scan_kernelPiS_S_i)
        /*008c*/ 	.word	0x00000000
.L_23:


//--------------------- .nv.compat                --------------------------
	.section	.nv.compat,"",@"SHT_CUDA_COMPAT_INFO"
	.align	4
        /*0000*/ 	.byte	0x02, 0x09, 0x00, 0x00, 0x02, 0x02, 0x01, 0x00, 0x02, 0x05, 0x05, 0x00, 0x03, 0x07, 0x01, 0x01
        /*0010*/ 	.byte	0x02, 0x03, 0x00, 0x00, 0x02, 0x06, 0x01, 0x00, 0x04, 0x0b, 0x08, 0x00, 0x09, 0x00, 0x00, 0x00
        /*0020*/ 	.byte	0x00, 0x00, 0x00, 0x00


//--------------------- .nv.info._Z16transpose_kernelPiS_ii --------------------------
	.section	.nv.info._Z16transpose_kernelPiS_ii,"",@"SHT_CUDA_INFO"
	.sectionflags	@""
	.align	4


	//----- nvinfo : EIATTR_CUDA_API_VERSION
	.align		4
        /*0000*/ 	.byte	0x04, 0x37
        /*0002*/ 	.short	(.L_25 - .L_24)
.L_24:
        /*0004*/ 	.word	0x00000082


	//----- nvinfo : EIATTR_KPARAM_INFO
	.align		4
.L_25:
        /*0008*/ 	.byte	0x04, 0x17
        /*000a*/ 	.short	(.L_27 - .L_26)
.L_26:
        /*000c*/ 	.word	0x00000000
        /*0010*/ 	.short	0x0003
        /*0012*/ 	.short	0x0014
        /*0014*/ 	.byte	0x00, 0xf0, 0x11, 0x00


	//----- nvinfo : EIATTR_KPARAM_INFO
	.align		4
.L_27:
        /*0018*/ 	.byte	0x04, 0x17
        /*001a*/ 	.short	(.L_29 - .L_28)
.L_28:
        /*001c*/ 	.word	0x00000000
        /*0020*/ 	.short	0x0002
        /*0022*/ 	.short	0x0010
        /*0024*/ 	.byte	0x00, 0xf0, 0x11, 0x00


	//----- nvinfo : EIATTR_KPARAM_INFO
	.align		4
.L_29:
        /*0028*/ 	.byte	0x04, 0x17
        /*002a*/ 	.short	(.L_31 - .L_30)
.L_30:
        /*002c*/ 	.word	0x00000000
        /*0030*/ 	.short	0x0001
        /*0032*/ 	.short	0x0008
        /*0034*/ 	.byte	0x00, 0xf5, 0x21, 0x00


	//----- nvinfo : EIATTR_KPARAM_INFO
	.align		4
.L_31:
        /*0038*/ 	.byte	0x04, 0x17
        /*003a*/ 	.short	(.L_33 - .L_32)
.L_32:
        /*003c*/ 	.word	0x00000000
        /*0040*/ 	.short	0x0000
        /*0042*/ 	.short	0x0000
        /*0044*/ 	.byte	0x00, 0xf5, 0x21, 0x00


	//----- nvinfo : EIATTR_SPARSE_MMA_MASK
	.align		4
.L_33:
        /*0048*/ 	.byte	0x03, 0x50
        /*004a*/ 	.short	0x0000


	//----- nvinfo : EIATTR_MAXREG_COUNT
	.align		4
        /*004c*/ 	.byte	0x03, 0x1b
        /*004e*/ 	.short	0x00ff


	//----- nvinfo : EIATTR_MERCURY_ISA_VERSION
	.align		4
        /*0050*/ 	.byte	0x03, 0x5f
        /*0052*/ 	.short	0x0101


	//----- nvinfo : EIATTR_VRC_CTA_INIT_COUNT
	.align		4
        /*0054*/ 	.byte	0x02, 0x4a
	.zero		1
	.zero		1


	//----- nvinfo : EIATTR_EXIT_INSTR_OFFSETS
	.align		4
        /*0058*/ 	.byte	0x04, 0x1c
        /*005a*/ 	.short	(.L_35 - .L_34)


	//   ....[0]....
.L_34:
        /*005c*/ 	.word	0x000000c0


	//   ....[1]....
        /*0060*/ 	.word	0x00000160


	//----- nvinfo : EIATTR_CBANK_PARAM_SIZE
	.align		4
.L_35:
        /*0064*/ 	.byte	0x03, 0x19
        /*0066*/ 	.short	0x0018


	//----- nvinfo : EIATTR_PARAM_CBANK
	.align		4
        /*0068*/ 	.byte	0x04, 0x0a
        /*006a*/ 	.short	(.L_37 - .L_36)
	.align		4
.L_36:
        /*006c*/ 	.word	index@(.nv.constant0._Z16transpose_kernelPiS_ii)
        /*0070*/ 	.short	0x0380
        /*0072*/ 	.short	0x0018


	//----- nvinfo : EIATTR_SW_WAR
	.align		4
.L_37:
        /*0074*/ 	.byte	0x04, 0x36
        /*0076*/ 	.short	(.L_39 - .L_38)
.L_38:
        /*0078*/ 	.word	0x00000008
.L_39:


//--------------------- .nv.info._Z14add_block_sumsPiS_i --------------------------
	.section	.nv.info._Z14add_block_sumsPiS_i,"",@"SHT_CUDA_INFO"
	.sectionflags	@""
	.align	4


	//----- nvinfo : EIATTR_CUDA_API_VERSION
	.align		4
        /*0000*/ 	.byte	0x04, 0x37
        /*0002*/ 	.short	(.L_41 - .L_40)
.L_40:
        /*0004*/ 	.word	0x00000082


	//----- nvinfo : EIATTR_KPARAM_INFO
	.align		4
.L_41:
        /*0008*/ 	.byte	0x04, 0x17
        /*000a*/ 	.short	(.L_43 - .L_42)
.L_42:
        /*000c*/ 	.word	0x00000000
        /*0010*/ 	.short	0x0002
        /*0012*/ 	.short	0x0010
        /*0014*/ 	.byte	0x00, 0xf0, 0x11, 0x00


	//----- nvinfo : EIATTR_KPARAM_INFO
	.align		4
.L_43:
        /*0018*/ 	.byte	0x04, 0x17
        /*001a*/ 	.short	(.L_45 - .L_44)
.L_44:
        /*001c*/ 	.word	0x00000000
        /*0020*/ 	.short	0x0001
        /*0022*/ 	.short	0x0008
        /*0024*/ 	.byte	0x00, 0xf5, 0x21, 0x00


	//----- nvinfo : EIATTR_KPARAM_INFO
	.align		4
.L_45:
        /*0028*/ 	.byte	0x04, 0x17
        /*002a*/ 	.short	(.L_47 - .L_46)
.L_46:
        /*002c*/ 	.word	0x00000000
        /*0030*/ 	.short	0x0000
        /*0032*/ 	.short	0x0000
        /*0034*/ 	.byte	0x00, 0xf5, 0x21, 0x00


	//----- nvinfo : EIATTR_SPARSE_MMA_MASK
	.align		4
.L_47:
        /*0038*/ 	.byte	0x03, 0x50
        /*003a*/ 	.short	0x0000


	//----- nvinfo : EIATTR_MAXREG_COUNT
	.align		4
        /*003c*/ 	.byte	0x03, 0x1b
        /*003e*/ 	.short	0x00ff


	//----- nvinfo : EIATTR_MERCURY_ISA_VERSION
	.align		4
        /*0040*/ 	.byte	0x03, 0x5f
        /*0042*/ 	.short	0x0101


	//----- nvinfo : EIATTR_VRC_CTA_INIT_COUNT
	.align		4
        /*0044*/ 	.byte	0x02, 0x4a
	.zero		1
	.zero		1


	//----- nvinfo : EIATTR_EXIT_INSTR_OFFSETS
	.align		4
        /*0048*/ 	.byte	0x04, 0x1c
        /*004a*/ 	.short	(.L_49 - .L_48)


	//   ....[0]....
.L_48:
        /*004c*/ 	.word	0x00000080


	//   ....[1]....
        /*0050*/ 	.word	0x00000130


	//----- nvinfo : EIATTR_CBANK_PARAM_SIZE
	.align		4
.L_49:
        /*0054*/ 	.byte	0x03, 0x19
        /*0056*/ 	.short	0x0014


	//----- nvinfo : EIATTR_PARAM_CBANK
	.align		4
        /*0058*/ 	.byte	0x04, 0x0a
        /*005a*/ 	.short	(.L_51 - .L_50)
	.align		4
.L_50:
        /*005c*/ 	.word	index@(.nv.constant0._Z14add_block_sumsPiS_i)
        /*0060*/ 	.short	0x0380
        /*0062*/ 	.short	0x0014


	//----- nvinfo : EIATTR_SW_WAR
	.align		4
.L_51:
        /*0064*/ 	.byte	0x04, 0x36
        /*0066*/ 	.short	(.L_53 - .L_52)
.L_52:
        /*0068*/ 	.word	0x00000008
.L_53:


//--------------------- .nv.info._Z22scan_block_sums_kernelPii --------------------------
	.section	.nv.info._Z22scan_block_sums_kernelPii,"",@"SHT_CUDA_INFO"
	.sectionflags	@""
	.align	4


	//----- nvinfo : EIATTR_CUDA_API_VERSION
	.align		4
        /*0000*/ 	.byte	0x04, 0x37
        /*0002*/ 	.short	(.L_55 - .L_54)
.L_54:
        /*0004*/ 	.word	0x00000082


	//----- nvinfo : EIATTR_KPARAM_INFO
	.align		4
.L_55:
        /*0008*/ 	.byte	0x04, 0x17
        /*000a*/ 	.short	(.L_57 - .L_56)
.L_56:
        /*000c*/ 	.word	0x00000000
        /*0010*/ 	.short	0x0001
        /*0012*/ 	.short	0x0008
        /*0014*/ 	.byte	0x00, 0xf0, 0x11, 0x00


	//----- nvinfo : EIATTR_KPARAM_INFO
	.align		4
.L_57:
        /*0018*/ 	.byte	0x04, 0x17
        /*001a*/ 	.short	(.L_59 - .L_58)
.L_58:
        /*001c*/ 	.word	0x00000000
        /*0020*/ 	.short	0x0000
        /*0022*/ 	.short	0x0000
        /*0024*/ 	.byte	0x00, 0xf5, 0x21, 0x00


	//----- nvinfo : EIATTR_SPARSE_MMA_MASK
	.align		4
.L_59:
        /*0028*/ 	.byte	0x03, 0x50
        /*002a*/ 	.short	0x0000


	//----- nvinfo : EIATTR_MAXREG_COUNT
	.align		4
        /*002c*/ 	.byte	0x03, 0x1b
        /*002e*/ 	.short	0x00ff


	//----- nvinfo : EIATTR_NUM_BARRIERS
	.align		4
        /*0030*/ 	.byte	0x02, 0x4c
        /*0032*/ 	.byte	0x01
	.zero		1


	//----- nvinfo : EIATTR_MERCURY_ISA_VERSION
	.align		4
        /*0034*/ 	.byte	0x03, 0x5f
        /*0036*/ 	.short	0x0101


	//----- nvinfo : EIATTR_VRC_CTA_INIT_COUNT
	.align		4
        /*0038*/ 	.byte	0x02, 0x4a
	.zero		1
	.zero		1


	//----- nvinfo : EIATTR_EXIT_INSTR_OFFSETS
	.align		4
        /*003c*/ 	.byte	0x04, 0x1c
        /*003e*/ 	.short	(.L_61 - .L_60)


	//   ....[0]....
.L_60:
        /*0040*/ 	.word	0x00000200


	//   ....[1]....
        /*0044*/ 	.word	0x00000230


	//----- nvinfo : EIATTR_CBANK_PARAM_SIZE
	.align		4
.L_61:
        /*0048*/ 	.byte	0x03, 0x19
        /*004a*/ 	.short	0x000c


	//----- nvinfo : EIATTR_PARAM_CBANK
	.align		4
        /*004c*/ 	.byte	0x04, 0x0a
        /*004e*/ 	.short	(.L_63 - .L_62)
	.align		4
.L_62:
        /*0050*/ 	.word	index@(.nv.constant0._Z22scan_block_sums_kernelPii)
        /*0054*/ 	.short	0x0380
        /*0056*/ 	.short	0x000c


	//----- nvinfo : EIATTR_SW_WAR
	.align		4
.L_63:
        /*0058*/ 	.byte	0x04, 0x36
        /*005a*/ 	.short	(.L_65 - .L_64)
.L_64:
        /*005c*/ 	.word	0x00000008
.L_65:


//--------------------- .nv.info._Z11scan_kernelPiS_S_i --------------------------
	.section	.nv.info._Z11scan_kernelPiS_S_i,"",@"SHT_CUDA_INFO"
	.sectionflags	@""
	.align	4


	//----- nvinfo : EIATTR_CUDA_API_VERSION
	.align		4
        /*0000*/ 	.byte	0x04, 0x37
        /*0002*/ 	.short	(.L_67 - .L_66)
.L_66:
        /*0004*/ 	.word	0x00000082


	//----- nvinfo : EIATTR_KPARAM_INFO
	.align		4
.L_67:
        /*0008*/ 	.byte	0x04, 0x17
        /*000a*/ 	.short	(.L_69 - .L_68)
.L_68:
        /*000c*/ 	.word	0x00000000
        /*0010*/ 	.short	0x0003
        /*0012*/ 	.short	0x0018
        /*0014*/ 	.byte	0x00, 0xf0, 0x11, 0x00


	//----- nvinfo : EIATTR_KPARAM_INFO
	.align		4
.L_69:
        /*0018*/ 	.byte	0x04, 0x17
        /*001a*/ 	.short	(.L_71 - .L_70)
.L_70:
        /*001c*/ 	.word	0x00000000
        /*0020*/ 	.short	0x0002
        /*0022*/ 	.short	0x0010
        /*0024*/ 	.byte	0x00, 0xf5, 0x21, 0x00


	//----- nvinfo : EIATTR_KPARAM_INFO
	.align		4
.L_71:
        /*0028*/ 	.byte	0x04, 0x17
        /*002a*/ 	.short	(.L_73 - .L_72)
.L_72:
        /*002c*/ 	.word	0x00000000
        /*0030*/ 	.short	0x0001
        /*0032*/ 	.short	0x0008
        /*0034*/ 	.byte	0x00, 0xf5, 0x21, 0x00


	//----- nvinfo : EIATTR_KPARAM_INFO
	.align		4
.L_73:
        /*0038*/ 	.byte	0x04, 0x17
        /*003a*/ 	.short	(.L_75 - .L_74)
.L_74:
        /*003c*/ 	.word	0x00000000
        /*0040*/ 	.short	0x0000
        /*0042*/ 	.short	0x0000
        /*0044*/ 	.byte	0x00, 0xf5, 0x21, 0x00


	//----- nvinfo : EIATTR_SPARSE_MMA_MASK
	.align		4
.L_75:
        /*0048*/ 	.byte	0x03, 0x50
        /*004a*/ 	.short	0x0000


	//----- nvinfo : EIATTR_MAXREG_COUNT
	.align		4
        /*004c*/ 	.byte	0x03, 0x1b
        /*004e*/ 	.short	0x00ff


	//----- nvinfo : EIATTR_NUM_BARRIERS
	.align		4
        /*0050*/ 	.byte	0x02, 0x4c
        /*0052*/ 	.byte	0x01
	.zero		1


	//----- nvinfo : EIATTR_MERCURY_ISA_VERSION
	.align		4
        /*0054*/ 	.byte	0x03, 0x5f
        /*0056*/ 	.short	0x0101


	//----- nvinfo : EIATTR_VRC_CTA_INIT_COUNT
	.align		4
        /*0058*/ 	.byte	0x02, 0x4a
	.zero		1
	.zero		1


	//----- nvinfo : EIATTR_EXIT_INSTR_OFFSETS
	.align		4
        /*005c*/ 	.byte	0x04, 0x1c
        /*005e*/ 	.short	(.L_77 - .L_76)


	//   ....[0]....
.L_76:
        /*0060*/ 	.word	0x000003f0


	//   ....[1]....
        /*0064*/ 	.word	0x00000440


	//----- nvinfo : EIATTR_CBANK_PARAM_SIZE
	.align		4
.L_77:
        /*0068*/ 	.byte	0x03, 0x19
        /*006a*/ 	.short	0x001c


	//----- nvinfo : EIATTR_PARAM_CBANK
	.align		4
        /*006c*/ 	.byte	0x04, 0x0a
        /*006e*/ 	.short	(.L_79 - .L_78)
	.align		4
.L_78:
        /*0070*/ 	.word	index@(.nv.constant0._Z11scan_kernelPiS_S_i)
        /*0074*/ 	.short	0x0380
        /*0076*/ 	.short	0x001c


	//----- nvinfo : EIATTR_SW_WAR
	.align		4
.L_79:
        /*0078*/ 	.byte	0x04, 0x36
        /*007a*/ 	.short	(.L_81 - .L_80)
.L_80:
        /*007c*/ 	.word	0x00000008
.L_81:


//--------------------- .nv.callgraph             --------------------------
	.section	.nv.callgraph,"",@"SHT_CUDA_CALLGRAPH"
	.align	4
	.sectionentsize	8
	.align		4
        /*0000*/ 	.word	0x00000000
	.align		4
        /*0004*/ 	.word	0xffffffff
	.align		4
        /*0008*/ 	.word	0x00000000
	.align		4
        /*000c*/ 	.word	0xfffffffe
	.align		4
        /*0010*/ 	.word	0x00000000
	.align		4
        /*0014*/ 	.word	0xfffffffd
	.align		4
        /*0018*/ 	.word	0x00000000
	.align		4
        /*001c*/ 	.word	0xfffffffc


//--------------------- .text._Z16transpose_kernelPiS_ii --------------------------
	.section	.text._Z16transpose_kernelPiS_ii,"ax",@progbits
	.align	128
        .global         _Z16transpose_kernelPiS_ii
        .type           _Z16transpose_kernelPiS_ii,@function
        .size           _Z16transpose_kernelPiS_ii,(.L_x_9 - _Z16transpose_kernelPiS_ii)
        .other          _Z16transpose_kernelPiS_ii,@"STO_CUDA_ENTRY STV_DEFAULT"
_Z16transpose_kernelPiS_ii:
.text._Z16transpose_kernelPiS_ii:
[----:B------:R-:W-:Y:S01]  /*0000*/  LDC R1, c[0x0][0x37c] ;  /* 0x0000df00ff017b82 */ /* 0x000fe20000000800 */
[----:B------:R-:W0:Y:S07]  /*0010*/  S2R R2, SR_TID.X ;  /* 0x0000000000027919 */ /* 0x000e2e0000002100 */
[----:B------:R-:W1:Y:S01]  /*0020*/  LDC R0, c[0x0][0x364] ;  /* 0x0000d900ff007b82 */ /* 0x000e620000000800 */
[----:B------:R-:W2:Y:S01]  /*0030*/  LDCU.64 UR6, c[0x0][0x390] ;  /* 0x00007200ff0677ac */ /* 0x000ea20008000a00 */
[----:B------:R-:W1:Y:S06]  /*0040*/  S2R R3, SR_TID.Y ;  /* 0x0000000000037919 */ /* 0x000e6c0000002200 */
[----:B------:R-:W0:Y:S08]  /*0050*/  S2UR UR5, SR_CTAID.X ;  /* 0x00000000000579c3 */ /* 0x000e300000002500 */
[----:B------:R-:W0:Y:S08]  /*0060*/  LDC R7, c[0x0][0x360] ;  /* 0x0000d800ff077b82 */ /* 0x000e300000000800 */
[----:B------:R-:W1:Y:S01]  /*0070*/  S2UR UR4, SR_CTAID.Y ;  /* 0x00000000000479c3 */ /* 0x000e620000002600 */
[----:B0-----:R-:W-:-:S05]  /*0080*/  IMAD R7, R7, UR5, R2 ;  /* 0x0000000507077c24 */ /* 0x001fca000f8e0202 */
[----:B--2---:R-:W-:Y:S01]  /*0090*/  ISETP.GE.AND P0, PT, R7, UR7, PT ;  /* 0x0000000707007c0c */ /* 0x004fe2000bf06270 */
[----:B-1----:R-:W-:-:S05]  /*00a0*/  IMAD R0, R0, UR4, R3 ;  /* 0x0000000400007c24 */ /* 0x002fca000f8e0203 */
[----:B------:R-:W-:-:S13]  /*00b0*/  ISETP.GE.OR P0, PT, R0, UR6, P0 ;  /* 0x0000000600007c0c */ /* 0x000fda0008706670 */
[----:B------:R-:W-:Y:S05]  /*00c0*/  @P0 EXIT ;  /* 0x000000000000094d */ /* 0x000fea0003800000 */
[----:B------:R-:W0:Y:S01]  /*00d0*/  LDC.64 R2, c[0x0][0x380] ;  /* 0x0000e000ff027b82 */ /* 0x000e220000000a00 */
[----:B------:R-:W1:Y:S01]  /*00e0*/  LDCU.64 UR4, c[0x0][0x358] ;  /* 0x00006b00ff0477ac */ /* 0x000e620008000a00 */
[----:B------:R-:W-:-:S04]  /*00f0*/  IMAD R5, R0, UR7, R7 ;  /* 0x0000000700057c24 */ /* 0x000fc8000f8e0207 */
[----:B0-----:R-:W-:Y:S02]  /*0100*/  IMAD.WIDE R2, R5, 0x4, R2 ;  /* 0x0000000405027825 */ /* 0x001fe400078e0202 */
[----:B------:R-:W0:Y:S04]  /*0110*/  LDC.64 R4, c[0x0][0x388] ;  /* 0x0000e200ff047b82 */ /* 0x000e280000000a00 */
[----:B-1----:R-:W2:Y:S01]  /*0120*/  LDG.E R3, desc[UR4][R2.64] ;  /* 0x0000000402037981 */ /* 0x002ea2000c1e1900 */
[----:B------:R-:W-:-:S04]  /*0130*/  IMAD R7, R7, UR6, R0 ;  /* 0x0000000607077c24 */ /* 0x000fc8000f8e0200 */
[----:B0-----:R-:W-:-:S05]  /*0140*/  IMAD.WIDE R4, R7, 0x4, R4 ;  /* 0x0000000407047825 */ /* 0x001fca00078e0204 */
[----:B--2---:R-:W-:Y:S01]  /*0150*/  STG.E desc[UR4][R4.64], R3 ;  /* 0x0000000304007986 */ /* 0x004fe2000c101904 */
[----:B------:R-:W-:Y:S05]  /*0160*/  EXIT ;  /* 0x000000000000794d */ /* 0x000fea0003800000 */
.L_x_0:
[----:B------:R-:W-:-:S00]  /*0170*/  BRA `(.L_x_0) ;  /* 0xfffffffc00fc7947 */ /* 0x000fc0000383ffff */
[----:B------:R-:W-:-:S00]  /*0180*/  NOP ;  /* 0x0000000000007918 */ /* 0x000fc00000000000 */
[----:B------:R-:W-:-:S00]  /*0190*/  NOP ;  /* 0x0000000000007918 */ /* 0x000fc00000000000 */
[----:B------:R-:W-:-:S00]  /*01a0*/  NOP ;  /* 0x0000000000007918 */ /* 0x000fc00000000000 */
[----:B------:R-:W-:-:S00]  /*01b0*/  NOP ;  /* 0x0000000000007918 */ /* 0x000fc00000000000 */
[----:B------:R-:W-:-:S00]  /*01c0*/  NOP ;  /* 0x0000000000007918 */ /* 0x000fc00000000000 */
[----:B------:R-:W-:-:S00]  /*01d0*/  NOP ;  /* 0x0000000000007918 */ /* 0x000fc00000000000 */
[----:B------:R-:W-:-:S00]  /*01e0*/  NOP ;  /* 0x0000000000007918 */ /* 0x000fc00000000000 */
[----:B------:R-:W-:-:S00]  /*01f0*/  NOP ;  /* 0x0000000000007918 */ /* 0x000fc00000000000 */
.L_x_9:


//--------------------- .text._Z14add_block_sumsPiS_i --------------------------
	.section	.text._Z14add_block_sumsPiS_i,"ax",@progbits
	.align	128
        .global         _Z14add_block_sumsPiS_i
        .type           _Z14add_block_sumsPiS_i,@function
        .size           _Z14add_block_sumsPiS_i,(.L_x_10 - _Z14add_block_sumsPiS_i)
        .other          _Z14add_block_sumsPiS_i,@"STO_CUDA_ENTRY STV_DEFAULT"
_Z14add_block_sumsPiS_i:
.text._Z14add_block_sumsPiS_i:
[----:B------:R-:W-:Y:S01]  /*0000*/  LDC R1, c[0x0][0x37c] ;  /* 0x0000df00ff017b82 */ /* 0x000fe20000000800 */
[----:B------:R-:W0:Y:S01]  /*0010*/  S2R R7, SR_TID.X ;  /* 0x0000000000077919 */ /* 0x000e220000002100 */
[----:B------:R-:W0:Y:S01]  /*0020*/  LDCU UR4, c[0x0][0x360] ;  /* 0x00006c00ff0477ac */ /* 0x000e220008000800 */
[----:B------:R-:W0:Y:S01]  /*0030*/  S2R R0, SR_CTAID.X ;  /* 0x0000000000007919 */ /* 0x000e220000002500 */
[----:B------:R-:W1:Y:S01]  /*0040*/  LDCU UR5, c[0x0][0x390] ;  /* 0x00007200ff0577ac */ /* 0x000e620008000800 */
[----:B0-----:R-:W-:-:S05]  /*0050*/  IMAD R7, R0, UR4, R7 ;  /* 0x0000000400077c24 */ /* 0x001fca000f8e0207 */
[----:B-1----:R-:W-:-:S04]  /*0060*/  ISETP.GE.AND P0, PT, R7, UR5, PT ;  /* 0x0000000507007c0c */ /* 0x002fc8000bf06270 */
[----:B------:R-:W-:-:S13]  /*0070*/  ISETP.EQ.OR P0, PT, R0, RZ, P0 ;  /* 0x000000ff0000720c */ /* 0x000fda0000702670 */
[----:B------:R-:W-:Y:S05]  /*0080*/  @P0 EXIT ;  /* 0x000000000000094d */ /* 0x000fea0003800000 */
[----:B------:R-:W0:Y:S01]  /*0090*/  LDC.64 R2, c[0x0][0x388] ;  /* 0x0000e200ff027b82 */ /* 0x000e220000000a00 */
[----:B------:R-:W1:Y:S01]  /*00a0*/  LDCU.64 UR4, c[0x0][0x358] ;  /* 0x00006b00ff0477ac */ /* 0x000e620008000a00 */
[----:B------:R-:W-:-:S06]  /*00b0*/  IADD3 R9, PT, PT, R0, -0x1, RZ ;  /* 0xffffffff00097810 */ /* 0x000fcc0007ffe0ff */
[----:B------:R-:W2:Y:S01]  /*00c0*/  LDC.64 R4, c[0x0][0x380] ;  /* 0x0000e000ff047b82 */ /* 0x000ea20000000a00 */
[----:B0-----:R-:W-:-:S06]  /*00d0*/  IMAD.WIDE.U32 R2, R9, 0x4, R2 ;  /* 0x0000000409027825 */ /* 0x001fcc00078e0002 */
[----:B-1----:R-:W3:Y:S01]  /*00e0*/  LDG.E R2, desc[UR4][R2.64] ;  /* 0x0000000402027981 */ /* 0x002ee2000c1e1900 */
[----:B--2---:R-:W-:-:S05]  /*00f0*/  IMAD.WIDE R4, R7, 0x4, R4 ;  /* 0x0000000407047825 */ /* 0x004fca00078e0204 */
[----:B------:R-:W3:Y:S02]  /*0100*/  LDG.E R7, desc[UR4][R4.64] ;  /* 0x0000000404077981 */ /* 0x000ee4000c1e1900 */
[----:B---3--:R-:W-:-:S05]  /*0110*/  IADD3 R7, PT, PT, R2, R7, RZ ;  /* 0x0000000702077210 */ /* 0x008fca0007ffe0ff */
[----:B------:R-:W-:Y:S01]  /*0120*/  STG.E desc[UR4][R4.64], R7 ;  /* 0x0000000704007986 */ /* 0x000fe2000c101904 */
[----:B------:R-:W-:Y:S05]  /*0130*/  EXIT ;  /* 0x000000000000794d */ /* 0x000fea0003800000 */
.L_x_1:
        /* <DEDUP_REMOVED lines=12> */
.L_x_10:


//--------------------- .text._Z22scan_block_sums_kernelPii --------------------------
	.section	.text._Z22scan_block_sums_kernelPii,"ax",@progbits
	.align	128
        .global         _Z22scan_block_sums_kernelPii
        .type           _Z22scan_block_sums_kernelPii,@function
        .size           _Z22scan_block_sums_kernelPii,(.L_x_11 - _Z22scan_block_sums_kernelPii)
        .other          _Z22scan_block_sums_kernelPii,@"STO_CUDA_ENTRY STV_DEFAULT"
_Z22scan_block_sums_kernelPii:
.text._Z22scan_block_sums_kernelPii:
[----:B------:R-:W-:Y:S01]  /*0000*/  LDC R1, c[0x0][0x37c] ;  /* 0x0000df00ff017b82 */ /* 0x000fe20000000800 */
[----:B------:R-:W0:Y:S01]  /*0010*/  S2R R9, SR_TID.X ;  /* 0x0000000000097919 */ /* 0x000e220000002100 */
[----:B------:R-:W0:Y:S06]  /*0020*/  LDCU UR6, c[0x0][0x388] ;  /* 0x00007100ff0677ac */ /* 0x000e2c0008000800 */
[----:B------:R-:W1:Y:S01]  /*0030*/  LDC.64 R2, c[0x0][0x380] ;  /* 0x0000e000ff027b82 */ /* 0x000e620000000a00 */
[----:B------:R-:W2:Y:S01]  /*0040*/  LDCU.64 UR8, c[0x0][0x358] ;  /* 0x00006b00ff0877ac */ /* 0x000ea20008000a00 */
[C---:B0-----:R-:W-:Y:S01]  /*0050*/  ISETP.GE.AND P0, PT, R9.reuse, UR6, PT ;  /* 0x0000000609007c0c */ /* 0x041fe2000bf06270 */
[----:B-1----:R-:W-:-:S12]  /*0060*/  IMAD.WIDE.U32 R2, R9, 0x4, R2 ;  /* 0x0000000409027825 */ /* 0x002fd800078e0002 */
[----:B--2---:R-:W2:Y:S01]  /*0070*/  @!P0 LDG.E R5, desc[UR8][R2.64] ;  /* 0x0000000802058981 */ /* 0x004ea2000c1e1900 */
[----:B------:R-:W0:Y:S01]  /*0080*/  S2UR UR5, SR_CgaCtaId ;  /* 0x00000000000579c3 */ /* 0x000e220000008800 */
[----:B------:R-:W-:Y:S01]  /*0090*/  UMOV UR4, 0x400 ;  /* 0x0000040000047882 */ /* 0x000fe20000000000 */
[----:B------:R-:W-:Y:S02]  /*00a0*/  UISETP.GE.AND UP0, UPT, UR6, 0x2, UPT ;  /* 0x000000020600788c */ /* 0x000fe4000bf06270 */
[----:B0-----:R-:W-:-:S06]  /*00b0*/  ULEA UR4, UR5, UR4, 0x18 ;  /* 0x0000000405047291 */ /* 0x001fcc000f8ec0ff */
[----:B------:R-:W-:-:S05]  /*00c0*/  LEA R0, R9, UR4, 0x2 ;  /* 0x0000000409007c11 */ /* 0x000fca000f8e10ff */
[----:B--2---:R0:W-:Y:S01]  /*00d0*/  @!P0 STS [R0], R5 ;  /* 0x0000000500008388 */ /* 0x0041e20000000800 */
[----:B------:R-:W-:Y:S06]  /*00e0*/  BAR.SYNC.DEFER_BLOCKING 0x0 ;  /* 0x0000000000007b1d */ /* 0x000fec0000010000 */
[----:B------:R-:W-:Y:S05]  /*00f0*/  BRA.U !UP0, `(.L_x_2) ;  /* 0x00000001083c7547 */ /* 0x000fea000b800000 */
[----:B------:R-:W1:Y:S01]  /*0100*/  LDCU UR6, c[0x0][0x388] ;  /* 0x00007100ff0677ac */ /* 0x000e620008000800 */
[----:B------:R-:W-:-:S05]  /*0110*/  UMOV UR5, 0x1 ;  /* 0x0000000100057882 */ /* 0x000fca0000000000 */
.L_x_3:
[----:B------:R-:W-:Y:S01]  /*0120*/  ISETP.GE.U32.AND P0, PT, R9, UR5, PT ;  /* 0x0000000509007c0c */ /* 0x000fe2000bf06070 */
[----:B------:R-:W-:-:S12]  /*0130*/  IMAD.MOV.U32 R4, RZ, RZ, RZ ;  /* 0x000000ffff047224 */ /* 0x000fd800078e00ff */
[----:B0-----:R-:W-:Y:S01]  /*0140*/  @P0 VIADD R5, R9, -UR5 ;  /* 0x8000000509050c36 */ /* 0x001fe20008000000 */
[----:B------:R-:W-:-:S04]  /*0150*/  USHF.L.U32 UR5, UR5, 0x1, URZ ;  /* 0x0000000105057899 */ /* 0x000fc800080006ff */
[----:B------:R-:W-:Y:S01]  /*0160*/  @P0 LEA R5, R5, UR4, 0x2 ;  /* 0x0000000405050c11 */ /* 0x000fe2000f8e10ff */
[----:B-1----:R-:W-:-:S04]  /*0170*/  UISETP.GE.AND UP0, UPT, UR5, UR6, UPT ;  /* 0x000000060500728c */ /* 0x002fc8000bf06270 */
[----:B------:R-:W-:Y:S01]  /*0180*/  @P0 LDS R4, [R5] ;  /* 0x0000000005040984 */ /* 0x000fe20000000800 */
[----:B------:R-:W-:Y:S06]  /*0190*/  BAR.SYNC.DEFER_BLOCKING 0x0 ;  /* 0x0000000000007b1d */ /* 0x000fec0000010000 */
[----:B--2---:R-:W0:Y:S02]  /*01a0*/  @P0 LDS R7, [R0] ;  /* 0x0000000000070984 */ /* 0x004e240000000800 */
[----:B0-----:R-:W-:-:S05]  /*01b0*/  @P0 IMAD.IADD R7, R7, 0x1, R4 ;  /* 0x0000000107070824 */ /* 0x001fca00078e0204 */
[----:B------:R2:W-:Y:S01]  /*01c0*/  @P0 STS [R0], R7 ;  /* 0x0000000700000388 */ /* 0x0005e20000000800 */
[----:B------:R-:W-:Y:S06]  /*01d0*/  BAR.SYNC.DEFER_BLOCKING 0x0 ;  /* 0x0000000000007b1d */ /* 0x000fec0000010000 */
[----:B------:R-:W-:Y:S05]  /*01e0*/  BRA.U !UP0, `(.L_x_3) ;  /* 0xfffffffd08cc7547 */ /* 0x000fea000b83ffff */
.L_x_2:
[----:B------:R-:W-:-:S13]  /*01f0*/  ISETP.GE.AND P0, PT, R9, UR6, PT ;  /* 0x0000000609007c0c */ /* 0x000fda000bf06270 */
[----:B------:R-:W-:Y:S05]  /*0200*/  @P0 EXIT ;  /* 0x000000000000094d */ /* 0x000fea0003800000 */
[----:B0-----:R-:W0:Y:S04]  /*0210*/  LDS R5, [R0] ;  /* 0x0000000000057984 */ /* 0x001e280000000800 */
[----:B0-----:R-:W-:Y:S01]  /*0220*/  STG.E desc[UR8][R2.64], R5 ;  /* 0x0000000502007986 */ /* 0x001fe2000c101908 */
[----:B------:R-:W-:Y:S05]  /*0230*/  EXIT ;  /* 0x000000000000794d */ /* 0x000fea0003800000 */
.L_x_4:
        /* <DEDUP_REMOVED lines=12> */
.L_x_11:


//--------------------- .text._Z11scan_kernelPiS_S_i --------------------------
	.section	.text._Z11scan_kernelPiS_S_i,"ax",@progbits
	.align	128
        .global         _Z11scan_kernelPiS_S_i
        .type           _Z11scan_kernelPiS_S_i,@function
        .size           _Z11scan_kernelPiS_S_i,(.L_x_12 - _Z11scan_kernelPiS_S_i)
        .other          _Z11scan_kernelPiS_S_i,@"STO_CUDA_ENTRY STV_DEFAULT"
_Z11scan_kernelPiS_S_i:
.text._Z11scan_kernelPiS_S_i:
[----:B------:R-:W-:Y:S01]  /*0000*/  LDC R1, c[0x0][0x37c] ;  /* 0x0000df00ff017b82 */ /* 0x000fe20000000800 */
[----:B------:R-:W0:Y:S01]  /*0010*/  S2R R11, SR_TID.X ;  /* 0x00000000000b7919 */ /* 0x000e220000002100 */
[----:B------:R-:W0:Y:S01]  /*0020*/  LDCU UR6, c[0x0][0x360] ;  /* 0x00006c00ff0677ac */ /* 0x000e220008000800 */
[----:B------:R-:W0:Y:S01]  /*0030*/  S2R R2, SR_CTAID.X ;  /* 0x0000000000027919 */ /* 0x000e220000002500 */
[----:B------:R-:W1:Y:S01]  /*0040*/  LDCU UR4, c[0x0][0x398] ;  /* 0x00007300ff0477ac */ /* 0x000e620008000800 */
[----:B------:R-:W2:Y:S01]  /*0050*/  LDCU.64 UR8, c[0x0][0x358] ;  /* 0x00006b00ff0877ac */ /* 0x000ea20008000a00 */
[----:B0-----:R-:W-:-:S05]  /*0060*/  IMAD R0, R2, UR6, R11 ;  /* 0x0000000602007c24 */ /* 0x001fca000f8e020b */
[----:B-1----:R-:W-:-:S13]  /*0070*/  ISETP.GE.AND P0, PT, R0, UR4, PT ;  /* 0x0000000400007c0c */ /* 0x002fda000bf06270 */
[----:B------:R-:W0:Y:S02]  /*0080*/  @!P0 LDC.64 R4, c[0x0][0x380] ;  /* 0x0000e000ff048b82 */ /* 0x000e240000000a00 */
[----:B0-----:R-:W-:-:S06]  /*0090*/  @!P0 IMAD.WIDE R4, R0, 0x4, R4 ;  /* 0x0000000400048825 */ /* 0x001fcc00078e0204 */
[----:B--2---:R-:W2:Y:S01]  /*00a0*/  @!P0 LDG.E R4, desc[UR8][R4.64] ;  /* 0x0000000804048981 */ /* 0x004ea2000c1e1900 */
[----:B------:R-:W0:Y:S01]  /*00b0*/  S2UR UR5, SR_CgaCtaId ;  /* 0x00000000000579c3 */ /* 0x000e220000008800 */
[----:B------:R-:W-:Y:S01]  /*00c0*/  UMOV UR4, 0x400 ;  /* 0x0000040000047882 */ /* 0x000fe20000000000 */
[----:B------:R-:W-:Y:S02]  /*00d0*/  UISETP.GE.U32.AND UP0, UPT, UR6, 0x2, UPT ;  /* 0x000000020600788c */ /* 0x000fe4000bf06070 */
[----:B0-----:R-:W-:-:S06]  /*00e0*/  ULEA UR4, UR5, UR4, 0x18 ;  /* 0x0000000405047291 */ /* 0x001fcc000f8ec0ff */
[----:B------:R-:W-:-:S05]  /*00f0*/  LEA R3, R11, UR4, 0x2 ;  /* 0x000000040b037c11 */ /* 0x000fca000f8e10ff */
[----:B--2---:R0:W-:Y:S04]  /*0100*/  @!P0 STS [R3], R4 ;  /* 0x0000000403008388 */ /* 0x0041e80000000800 */
[----:B------:R0:W-:Y:S01]  /*0110*/  @P0 STS [R3], RZ ;  /* 0x000000ff03000388 */ /* 0x0001e20000000800 */
[----:B------:R-:W-:Y:S06]  /*0120*/  BAR.SYNC.DEFER_BLOCKING 0x0 ;  /* 0x0000000000007b1d */ /* 0x000fec0000010000 */
[----:B------:R-:W-:Y:S05]  /*0130*/  BRA.U !UP0, `(.L_x_5) ;  /* 0x0000000108887547 */ /* 0x000fea000b800000 */
[----:B0-----:R-:W-:Y:S01]  /*0140*/  LEA R4, R11, 0x2, 0x1 ;  /* 0x000000020b047811 */ /* 0x001fe200078e08ff */
[----:B------:R-:W-:-:S07]  /*0150*/  IMAD.MOV.U32 R5, RZ, RZ, 0x1 ;  /* 0x00000001ff057424 */ /* 0x000fce00078e00ff */
.L_x_6:
[----:B------:R-:W-:Y:S01]  /*0160*/  IMAD R6, R4, R5, RZ ;  /* 0x0000000504067224 */ /* 0x000fe200078e02ff */
[----:B------:R-:W-:Y:S03]  /*0170*/  BAR.SYNC.DEFER_BLOCKING 0x0 ;  /* 0x0000000000007b1d */ /* 0x000fe60000010000 */
[----:B------:R-:W-:-:S05]  /*0180*/  VIADD R7, R6, 0xffffffff ;  /* 0xffffffff06077836 */ /* 0x000fca0000000000 */
[----:B------:R-:W-:-:S13]  /*0190*/  ISETP.GE.U32.AND P0, PT, R7, UR6, PT ;  /* 0x0000000607007c0c */ /* 0x000fda000bf06070 */
[----:B------:R-:W-:-:S05]  /*01a0*/  @!P0 IMAD.IADD R6, R6, 0x1, -R5 ;  /* 0x0000000106068824 */ /* 0x000fca00078e0a05 */
[----:B------:R-:W-:-:S05]  /*01b0*/  @!P0 LEA R6, R6, UR4, 0x2 ;  /* 0x0000000406068c11 */ /* 0x000fca000f8e10ff */
[C---:B------:R-:W-:Y:S01]  /*01c0*/  @!P0 IMAD R7, R5.reuse, 0x4, R6 ;  /* 0x0000000405078824 */ /* 0x040fe200078e0206 */
[----:B------:R-:W-:Y:S01]  /*01d0*/  SHF.L.U32 R5, R5, 0x1, RZ ;  /* 0x0000000105057819 */ /* 0x000fe200000006ff */
[----:B------:R-:W-:Y:S04]  /*01e0*/  @!P0 LDS R6, [R6+-0x4] ;  /* 0xfffffc0006068984 */ /* 0x000fe80000000800 */
[----:B------:R-:W0:Y:S02]  /*01f0*/  @!P0 LDS R9, [R7+-0x4] ;  /* 0xfffffc0007098984 */ /* 0x000e240000000800 */
[----:B0-----:R-:W-:-:S05]  /*0200*/  @!P0 IMAD.IADD R8, R6, 0x1, R9 ;  /* 0x0000000106088824 */ /* 0x001fca00078e0209 */
[----:B------:R0:W-:Y:S01]  /*0210*/  @!P0 STS [R7+-0x4], R8 ;  /* 0xfffffc0807008388 */ /* 0x0001e20000000800 */
[----:B------:R-:W-:-:S13]  /*0220*/  ISETP.GE.U32.AND P0, PT, R5, UR6, PT ;  /* 0x0000000605007c0c */ /* 0x000fda000bf06070 */
[----:B0-----:R-:W-:Y:S05]  /*0230*/  @!P0 BRA `(.L_x_6) ;  /* 0xfffffffc00c88947 */ /* 0x001fea000383ffff */
[----:B------:R-:W-:-:S09]  /*0240*/  UISETP.GE.U32.AND UP0, UPT, UR6, 0x2, UPT ;  /* 0x000000020600788c */ /* 0x000fd2000bf06070 */
[----:B------:R-:W-:Y:S05]  /*0250*/  BRA.U !UP0, `(.L_x_5) ;  /* 0x0000000108407547 */ /* 0x000fea000b800000 */
[----:B------:R-:W-:Y:S01]  /*0260*/  LEA R9, R11, 0x2, 0x1 ;  /* 0x000000020b097811 */ /* 0x000fe200078e08ff */
[----:B------:R-:W-:-:S07]  /*0270*/  IMAD.U32 R4, RZ, RZ, UR6 ;  /* 0x00000006ff047e24 */ /* 0x000fce000f8e00ff */
.L_x_7:
[----:B------:R-:W-:Y:S01]  /*0280*/  SHF.R.U32.HI R10, RZ, 0x1, R4 ;  /* 0x00000001ff0a7819 */ /* 0x000fe20000011604 */
[----:B------:R-:W-:Y:S04]  /*0290*/  BAR.SYNC.DEFER_BLOCKING 0x0 ;  /* 0x0000000000007b1d */ /* 0x000fe80000010000 */
[----:B------:R-:W-:-:S05]  /*02a0*/  IMAD R5, R9, R10, RZ ;  /* 0x0000000a09057224 */ /* 0x000fca00078e02ff */
[----:B------:R-:W-:-:S04]  /*02b0*/  IADD3 R6, PT, PT, R5, -0x1, R10 ;  /* 0xffffffff05067810 */ /* 0x000fc80007ffe00a */
[----:B------:R-:W-:-:S13]  /*02c0*/  ISETP.GE.U32.AND P0, PT, R6, UR6, PT ;  /* 0x0000000606007c0c */ /* 0x000fda000bf06070 */
[----:B------:R-:W-:-:S05]  /*02d0*/  @!P0 LEA R5, R5, UR4, 0x2 ;  /* 0x0000000405058c11 */ /* 0x000fca000f8e10ff */
[----:B------:R-:W-:Y:S02]  /*02e0*/  @!P0 IMAD R6, R10, 0x4, R5 ;  /* 0x000000040a068824 */ /* 0x000fe400078e0205 */
[----:B------:R-:W-:Y:S04]  /*02f0*/  @!P0 LDS R5, [R5+-0x4] ;  /* 0xfffffc0005058984 */ /* 0x000fe80000000800 */
[----:B------:R-:W0:Y:S02]  /*0300*/  @!P0 LDS R8, [R6+-0x4] ;  /* 0xfffffc0006088984 */ /* 0x000e240000000800 */
[----:B0-----:R-:W-:-:S05]  /*0310*/  @!P0 IADD3 R7, PT, PT, R5, R8, RZ ;  /* 0x0000000805078210 */ /* 0x001fca0007ffe0ff */
[----:B------:R1:W-:Y:S01]  /*0320*/  @!P0 STS [R6+-0x4], R7 ;  /* 0xfffffc0706008388 */ /* 0x0003e20000000800 */
[----:B------:R-:W-:Y:S01]  /*0330*/  ISETP.GT.U32.AND P0, PT, R4, 0x3, PT ;  /* 0x000000030400780c */ /* 0x000fe20003f04070 */
[----:B------:R-:W-:-:S12]  /*0340*/  IMAD.MOV.U32 R4, RZ, RZ, R10 ;  /* 0x000000ffff047224 */ /* 0x000fd800078e000a */
[----:B-1----:R-:W-:Y:S05]  /*0350*/  @P0 BRA `(.L_x_7) ;  /* 0xfffffffc00c80947 */ /* 0x002fea000383ffff */
.L_x_5:
[----:B------:R-:W-:Y:S01]  /*0360*/  BAR.SYNC.DEFER_BLOCKING 0x0 ;  /* 0x0000000000007b1d */ /* 0x000fe20000010000 */
[----:B------:R-:W-:-:S06]  /*0370*/  UIADD3 UR4, UPT, UPT, UR6, -0x1, URZ ;  /* 0xffffffff06047890 */ /* 0x000fcc000fffe0ff */
[----:B------:R-:W-:-:S05]  /*0380*/  ISETP.NE.AND P0, PT, R11, UR4, PT ;  /* 0x000000040b007c0c */ /* 0x000fca000bf05270 */
[----:B------:R-:W1:Y:S08]  /*0390*/  LDCU UR4, c[0x0][0x398] ;  /* 0x00007300ff0477ac */ /* 0x000e700008000800 */
[----:B0-----:R-:W0:Y:S01]  /*03a0*/  @!P0 LDC.64 R4, c[0x0][0x390] ;  /* 0x0000e400ff048b82 */ /* 0x001e220000000a00 */
[----:B------:R-:W2:Y:S01]  /*03b0*/  @!P0 LDS R7, [R3] ;  /* 0x0000000003078984 */ /* 0x000ea20000000800 */
[----:B-1----:R-:W-:Y:S01]  /*03c0*/  ISETP.GE.AND P1, PT, R0, UR4, PT ;  /* 0x0000000400007c0c */ /* 0x002fe2000bf26270 */
[----:B0-----:R-:W-:-:S05]  /*03d0*/  @!P0 IMAD.WIDE.U32 R4, R2, 0x4, R4 ;  /* 0x0000000402048825 */ /* 0x001fca00078e0004 */
[----:B--2---:R0:W-:Y:S07]  /*03e0*/  @!P0 STG.E desc[UR8][R4.64], R7 ;  /* 0x0000000704008986 */ /* 0x0041ee000c101908 */
[----:B------:R-:W-:Y:S05]  /*03f0*/  @P1 EXIT ;  /* 0x000000000000194d */ /* 0x000fea0003800000 */
[----:B------:R-:W1:Y:S01]  /*0400*/  LDS R3, [R3] ;  /* 0x0000000003037984 */ /* 0x000e620000000800 */
[----:B0-----:R-:W0:Y:S02]  /*0410*/  LDC.64 R4, c[0x0][0x388] ;  /* 0x0000e200ff047b82 */ /* 0x001e240000000a00 */
[----:B0-----:R-:W-:-:S05]  /*0420*/  IMAD.WIDE R4, R0, 0x4, R4 ;  /* 0x0000000400047825 */ /* 0x001fca00078e0204 */
[----:B-1----:R-:W-:Y:S01]  /*0430*/  STG.E desc[UR8][R4.64], R3 ;  /* 0x0000000304007986 */ /* 0x002fe2000c101908 */
[----:B------:R-:W-:Y:S05]  /*0440*/  EXIT ;  /* 0x000000000000794d */ /* 0x000fea0003800000 */
.L_x_8:
        /* <DEDUP_REMOVED lines=11> */
.L_x_12:


//--------------------- .nv.shared._Z16transpose_kernelPiS_ii --------------------------
	.section	.nv.shared._Z16transpose_kernelPiS_ii,"aw",@nobits
	.sectionflags	@""
	.align	16
	.zero		1024


//--------------------- .nv.shared.reserved.0     --------------------------
	.section	.nv.shared.reserved.0,"aw",@nobits
	.weak		__nv_reservedSMEM_offset_0_alias
	.size		__nv_reservedSMEM_offset_0_alias, 0, 64
	.other		__nv_reservedSMEM_offset_0_alias,@"STO_CUDA_RESERVED_SHARED STV_DEFAULT"
__nv_reservedSMEM_offset_0_alias:
	.zero		0
	.zero		64


//--------------------- .nv.shared._Z14add_block_sumsPiS_i --------------------------
	.section	.nv.shared._Z14add_block_sumsPiS_i,"aw",@nobits
	.sectionflags	@""
	.align	16
	.zero		1024


//--------------------- .nv.shared._Z22scan_block_sums_kernelPii --------------------------
	.section	.nv.shared._Z22scan_block_sums_kernelPii,"aw",@nobits
	.sectionflags	@""
	.align	16
	.zero		1024


//--------------------- .nv.shared._Z11scan_kernelPiS_S_i --------------------------
	.section	.nv.shared._Z11scan_kernelPiS_S_i,"aw",@nobits
	.sectionflags	@""
	.align	16
	.zero		1024


//--------------------- .nv.constant0._Z16transpose_kernelPiS_ii --------------------------
	.section	.nv.constant0._Z16transpose_kernelPiS_ii,"a",@progbits
	.sectionflags	@""
	.align	4
.nv.constant0._Z16transpose_kernelPiS_ii:
	.zero		920


//--------------------- .nv.constant0._Z14add_block_sumsPiS_i --------------------------
	.section	.nv.constant0._Z14add_block_sumsPiS_i,"a",@progbits
	.sectionflags	@""
	.align	4
.nv.constant0._Z14add_block_sumsPiS_i:
	.zero		916


//--------------------- .nv.constant0._Z22scan_block_sums_kernelPii --------------------------
	.section	.nv.constant0._Z22scan_block_sums_kernelPii,"a",@progbits
	.sectionflags	@""
	.align	4
.nv.constant0._Z22scan_block_sums_kernelPii:
	.zero		908


//--------------------- .nv.constant0._Z11scan_kernelPiS_S_i --------------------------
	.section	.nv.constant0._Z11scan_kernelPiS_S_i,"a",@progbits
	.sectionflags	@""
	.align	4
.nv.constant0._Z11scan_kernelPiS_S_i:
	.zero		924


//--------------------- SYMBOLS --------------------------

	.type		.nv.reservedSmem.offset0,@object
	.size		.nv.reservedSmem.offset0,0x4
	.type		.nv.reservedSmem.cap,@object
	.size		.nv.reservedSmem.cap,0x4
